//
// Generated by NVIDIA NVVM Compiler
//
// Compiler Build ID: CL-36424714
// Cuda compilation tools, release 13.0, V13.0.88
// Based on NVVM 20.0.0
//

.version 9.0
.target sm_100
.address_size 64

	// .globl	_Z20one_jacobi_iterationPdS_PiS0_S_S_S_S_S_S_S_

.visible .entry _Z20one_jacobi_iterationPdS_PiS0_S_S_S_S_S_S_S_(
	.param .u64 .ptr .align 1 _Z20one_jacobi_iterationPdS_PiS0_S_S_S_S_S_S_S__param_0,
	.param .u64 .ptr .align 1 _Z20one_jacobi_iterationPdS_PiS0_S_S_S_S_S_S_S__param_1,
	.param .u64 .ptr .align 1 _Z20one_jacobi_iterationPdS_PiS0_S_S_S_S_S_S_S__param_2,
	.param .u64 .ptr .align 1 _Z20one_jacobi_iterationPdS_PiS0_S_S_S_S_S_S_S__param_3,
	.param .u64 .ptr .align 1 _Z20one_jacobi_iterationPdS_PiS0_S_S_S_S_S_S_S__param_4,
	.param .u64 .ptr .align 1 _Z20one_jacobi_iterationPdS_PiS0_S_S_S_S_S_S_S__param_5,
	.param .u64 .ptr .align 1 _Z20one_jacobi_iterationPdS_PiS0_S_S_S_S_S_S_S__param_6,
	.param .u64 .ptr .align 1 _Z20one_jacobi_iterationPdS_PiS0_S_S_S_S_S_S_S__param_7,
	.param .u64 .ptr .align 1 _Z20one_jacobi_iterationPdS_PiS0_S_S_S_S_S_S_S__param_8,
	.param .u64 .ptr .align 1 _Z20one_jacobi_iterationPdS_PiS0_S_S_S_S_S_S_S__param_9,
	.param .u64 .ptr .align 1 _Z20one_jacobi_iterationPdS_PiS0_S_S_S_S_S_S_S__param_10
)
{
	.reg .pred 	%p<4>;
	.reg .b32 	%r<23>;
	.reg .b64 	%rd<34>;
	.reg .b64 	%fd<55>;

	ld.param.u64 	%rd9, [_Z20one_jacobi_iterationPdS_PiS0_S_S_S_S_S_S_S__param_0];
	ld.param.u64 	%rd10, [_Z20one_jacobi_iterationPdS_PiS0_S_S_S_S_S_S_S__param_1];
	ld.param.u64 	%rd16, [_Z20one_jacobi_iterationPdS_PiS0_S_S_S_S_S_S_S__param_2];
	ld.param.u64 	%rd17, [_Z20one_jacobi_iterationPdS_PiS0_S_S_S_S_S_S_S__param_3];
	ld.param.u64 	%rd11, [_Z20one_jacobi_iterationPdS_PiS0_S_S_S_S_S_S_S__param_4];
	ld.param.u64 	%rd12, [_Z20one_jacobi_iterationPdS_PiS0_S_S_S_S_S_S_S__param_5];
	ld.param.u64 	%rd13, [_Z20one_jacobi_iterationPdS_PiS0_S_S_S_S_S_S_S__param_6];
	ld.param.u64 	%rd18, [_Z20one_jacobi_iterationPdS_PiS0_S_S_S_S_S_S_S__param_7];
	ld.param.u64 	%rd19, [_Z20one_jacobi_iterationPdS_PiS0_S_S_S_S_S_S_S__param_8];
	ld.param.u64 	%rd14, [_Z20one_jacobi_iterationPdS_PiS0_S_S_S_S_S_S_S__param_9];
	cvta.to.global.u64 	%rd1, %rd17;
	cvta.to.global.u64 	%rd2, %rd19;
	cvta.to.global.u64 	%rd3, %rd18;
	cvta.to.global.u64 	%rd4, %rd16;
	mov.u32 	%r4, %ntid.x;
	mov.u32 	%r5, %ctaid.x;
	mov.u32 	%r6, %tid.x;
	mad.lo.s32 	%r1, %r4, %r5, %r6;
	ld.global.u32 	%r7, [%rd4];
	setp.gt.u32 	%p1, %r1, %r7;
	@%p1 bra 	$L__BB0_5;
	cvta.to.global.u64 	%rd20, %rd13;
	cvta.to.global.u64 	%rd21, %rd9;
	bar.sync 	0;
	ld.global.f64 	%fd10, [%rd20];
	mul.f64 	%fd11, %fd10, %fd10;
	rcp.rn.f64 	%fd1, %fd11;
	ld.global.f64 	%fd12, [%rd3];
	mul.f64 	%fd13, %fd12, %fd12;
	rcp.rn.f64 	%fd2, %fd13;
	ld.global.f64 	%fd14, [%rd21];
	cvt.rn.f64.s32 	%fd15, %r1;
	fma.rn.f64 	%fd3, %fd10, %fd15, %fd14;
	ld.global.u32 	%r8, [%rd1];
	setp.lt.s32 	%p2, %r8, 3;
	mov.f64 	%fd54, 0d0000000000000000;
	@%p2 bra 	$L__BB0_4;
	ld.global.f64 	%fd17, [%rd2];
	add.f64 	%fd18, %fd2, %fd2;
	mul.f64 	%fd19, %fd1, 0dC000000000000000;
	sub.f64 	%fd20, %fd19, %fd18;
	sub.f64 	%fd4, %fd20, %fd17;
	cvta.to.global.u64 	%rd5, %rd11;
	mul.f64 	%fd21, %fd3, %fd3;
	mov.f64 	%fd22, 0d3FF0000000000000;
	sub.f64 	%fd5, %fd22, %fd21;
	cvta.to.global.u64 	%rd6, %rd10;
	cvta.to.global.u64 	%rd7, %rd14;
	cvta.to.global.u64 	%rd8, %rd12;
	mov.f64 	%fd54, 0d0000000000000000;
	mov.b32 	%r22, 1;
$L__BB0_3:
	ld.global.f64 	%fd23, [%rd6];
	add.s32 	%r10, %r22, -1;
	cvt.rn.f64.s32 	%fd24, %r10;
	ld.global.f64 	%fd25, [%rd3];
	fma.rn.f64 	%fd26, %fd25, %fd24, %fd23;
	ld.global.f64 	%fd27, [%rd2];
	neg.f64 	%fd28, %fd27;
	mul.f64 	%fd29, %fd5, %fd28;
	mul.f64 	%fd30, %fd26, %fd26;
	mov.f64 	%fd31, 0d3FF0000000000000;
	sub.f64 	%fd32, %fd31, %fd30;
	mul.f64 	%fd33, %fd29, %fd32;
	add.f64 	%fd34, %fd5, %fd5;
	sub.f64 	%fd35, %fd33, %fd34;
	add.f64 	%fd36, %fd32, %fd32;
	sub.f64 	%fd37, %fd35, %fd36;
	ld.global.u32 	%r11, [%rd4];
	mul.lo.s32 	%r12, %r11, %r22;
	add.s32 	%r13, %r12, %r1;
	mul.wide.s32 	%rd22, %r13, 8;
	add.s64 	%rd23, %rd5, %rd22;
	ld.global.f64 	%fd38, [%rd23];
	ld.global.f64 	%fd39, [%rd23+16];
	add.f64 	%fd40, %fd38, %fd39;
	sub.s32 	%r14, %r12, %r11;
	add.s32 	%r15, %r1, %r14;
	add.s32 	%r16, %r15, 1;
	mul.wide.s32 	%rd24, %r16, 8;
	add.s64 	%rd25, %rd5, %rd24;
	ld.global.f64 	%fd41, [%rd25];
	add.s32 	%r22, %r22, 1;
	shl.b32 	%r17, %r11, 1;
	add.s32 	%r18, %r16, %r17;
	mul.wide.s32 	%rd26, %r18, 8;
	add.s64 	%rd27, %rd5, %rd26;
	ld.global.f64 	%fd42, [%rd27];
	add.f64 	%fd43, %fd41, %fd42;
	mul.f64 	%fd44, %fd2, %fd43;
	fma.rn.f64 	%fd45, %fd1, %fd40, %fd44;
	add.s32 	%r19, %r13, 1;
	ld.global.f64 	%fd46, [%rd23+8];
	fma.rn.f64 	%fd47, %fd4, %fd46, %fd45;
	sub.f64 	%fd48, %fd47, %fd37;
	div.rn.f64 	%fd49, %fd48, %fd4;
	ld.global.f64 	%fd50, [%rd7];
	mul.f64 	%fd51, %fd50, %fd49;
	sub.f64 	%fd52, %fd46, %fd51;
	mul.wide.s32 	%rd28, %r19, 8;
	add.s64 	%rd29, %rd8, %rd28;
	st.global.f64 	[%rd29], %fd52;
	fma.rn.f64 	%fd54, %fd49, %fd49, %fd54;
	ld.global.u32 	%r20, [%rd1];
	add.s32 	%r21, %r20, -1;
	setp.lt.s32 	%p3, %r22, %r21;
	@%p3 bra 	$L__BB0_3;
$L__BB0_4:
	ld.param.u64 	%rd33, [_Z20one_jacobi_iterationPdS_PiS0_S_S_S_S_S_S_S__param_10];
	cvta.to.global.u64 	%rd30, %rd33;
	mul.wide.u32 	%rd31, %r1, 8;
	add.s64 	%rd32, %rd30, %rd31;
	st.global.f64 	[%rd32], %fd54;
$L__BB0_5:
	ret;

}


// ===== COMPILED SASS (sm_100) =====

	.target	sm_100

	.elftype	@"ET_EXEC"


//--------------------- .note.nv.tkinfo           --------------------------
	.section	.note.nv.tkinfo,"",@"SHT_NOTE"
	.sectionflags	@"SHF_NOTE_NV_TKINFO"
	.tkinfo
        /*0018*/ 	.word	0x00000002
        /*0030*/ 	.string	""
        /*0030*/ 	.string	"ptxas"
        /*0030*/ 	.string	"Cuda compilation tools, release 13.0, V13.0.88"
        /*0030*/ 	.string	"Build cuda_13.0.r13.0/compiler.36424714_0"
        /*0030*/ 	.string	"-arch sm_100 -m 64 "



//--------------------- .note.nv.cuinfo           --------------------------
	.section	.note.nv.cuinfo,"",@"SHT_NOTE"
	.sectionflags	@"SHF_NOTE_NV_CUINFO"
        /*0018*/ 	.short	0x0002
        /*001a*/ 	.short	0x0064
        /*001c*/ 	.short	0x0082
	.zero		2


//--------------------- .nv.info                  --------------------------
	.section	.nv.info,"",@"SHT_CUDA_INFO"
	.align	4


	//----- nvinfo : EIATTR_REGCOUNT
	.align		4
        /*0000*/ 	.byte	0x04, 0x2f
        /*0002*/ 	.short	(.L_1 - .L_0)
	.align		4
.L_0:
        /*0004*/ 	.word	index@(_Z20one_jacobi_iterationPdS_PiS0_S_S_S_S_S_S_S_)
        /*0008*/ 	.word	0x00000028


	//----- nvinfo : EIATTR_FRAME_SIZE
	.align		4
.L_1:
        /*000c*/ 	.byte	0x04, 0x11
        /*000e*/ 	.short	(.L_3 - .L_2)
	.align		4
.L_2:
        /*0010*/ 	.word	index@($__internal_1_$__cuda_sm20_div_rn_f64_full)
        /*0014*/ 	.word	0x00000000


	//----- nvinfo : EIATTR_FRAME_SIZE
	.align		4
.L_3:
        /*0018*/ 	.byte	0x04, 0x11
        /*001a*/ 	.short	(.L_5 - .L_4)
	.align		4
.L_4:
        /*001c*/ 	.word	index@($__internal_0_$__cuda_sm20_dblrcp_rn_slowpath_v3)
        /*0020*/ 	.word	0x00000000


	//----- nvinfo : EIATTR_FRAME_SIZE
	.align		4
.L_5:
        /*0024*/ 	.byte	0x04, 0x11
        /*0026*/ 	.short	(.L_7 - .L_6)
	.align		4
.L_6:
        /*0028*/ 	.word	index@(_Z20one_jacobi_iterationPdS_PiS0_S_S_S_S_S_S_S_)
        /*002c*/ 	.word	0x00000000


	//----- nvinfo : EIATTR_MIN_STACK_SIZE
	.align		4
.L_7:
        /*0030*/ 	.byte	0x04, 0x12
        /*0032*/ 	.short	(.L_9 - .L_8)
	.align		4
.L_8:
        /*0034*/ 	.word	index@(_Z20one_jacobi_iterationPdS_PiS0_S_S_S_S_S_S_S_)
        /*0038*/ 	.word	0x00000000
.L_9:


//--------------------- .nv.compat                --------------------------
	.section	.nv.compat,"",@"SHT_CUDA_COMPAT_INFO"
	.align	4
        /*0000*/ 	.byte	0x02, 0x09, 0x00, 0x00, 0x02, 0x02, 0x01, 0x00, 0x02, 0x05, 0x05, 0x00, 0x03, 0x07, 0x01, 0x01
        /*0010*/ 	.byte	0x02, 0x03, 0x00, 0x00, 0x02, 0x06, 0x01, 0x00, 0x04, 0x0b, 0x08, 0x00, 0x01, 0x00, 0x00, 0x00
        /*0020*/ 	.byte	0x00, 0x00, 0x00, 0x00


//--------------------- .nv.info._Z20one_jacobi_iterationPdS_PiS0_S_S_S_S_S_S_S_ --------------------------
	.section	.nv.info._Z20one_jacobi_iterationPdS_PiS0_S_S_S_S_S_S_S_,"",@"SHT_CUDA_INFO"
	.sectionflags	@""
	.align	4


	//----- nvinfo : EIATTR_CUDA_API_VERSION
	.align		4
        /*0000*/ 	.byte	0x04, 0x37
        /*0002*/ 	.short	(.L_11 - .L_10)
.L_10:
        /*0004*/ 	.word	0x00000082


	//----- nvinfo : EIATTR_KPARAM_INFO
	.align		4
.L_11:
        /*0008*/ 	.byte	0x04, 0x17
        /*000a*/ 	.short	(.L_13 - .L_12)
.L_12:
        /*000c*/ 	.word	0x00000000
        /*0010*/ 	.short	0x000a
        /*0012*/ 	.short	0x0050
        /*0014*/ 	.byte	0x00, 0xf5, 0x21, 0x00


	//----- nvinfo : EIATTR_KPARAM_INFO
	.align		4
.L_13:
        /*0018*/ 	.byte	0x04, 0x17
        /*001a*/ 	.short	(.L_15 - .L_14)
.L_14:
        /*001c*/ 	.word	0x00000000
        /*0020*/ 	.short	0x0009
        /*0022*/ 	.short	0x0048
        /*0024*/ 	.byte	0x00, 0xf5, 0x21, 0x00


	//----- nvinfo : EIATTR_KPARAM_INFO
	.align		4
.L_15:
        /*0028*/ 	.byte	0x04, 0x17
        /*002a*/ 	.short	(.L_17 - .L_16)
.L_16:
        /*002c*/ 	.word	0x00000000
        /*0030*/ 	.short	0x0008
        /*0032*/ 	.short	0x0040
        /*0034*/ 	.byte	0x00, 0xf5, 0x21, 0x00


	//----- nvinfo : EIATTR_KPARAM_INFO
	.align		4
.L_17:
        /*0038*/ 	.byte	0x04, 0x17
        /*003a*/ 	.short	(.L_19 - .L_18)
.L_18:
        /*003c*/ 	.word	0x00000000
        /*0040*/ 	.short	0x0007
        /*0042*/ 	.short	0x0038
        /*0044*/ 	.byte	0x00, 0xf5, 0x21, 0x00


	//----- nvinfo : EIATTR_KPARAM_INFO
	.align		4
.L_19:
        /*0048*/ 	.byte	0x04, 0x17
        /*004a*/ 	.short	(.L_21 - .L_20)
.L_20:
        /*004c*/ 	.word	0x00000000
        /*0050*/ 	.short	0x0006
        /*0052*/ 	.short	0x0030
        /*0054*/ 	.byte	0x00, 0xf5, 0x21, 0x00


	//----- nvinfo : EIATTR_KPARAM_INFO
	.align		4
.L_21:
        /*0058*/ 	.byte	0x04, 0x17
        /*005a*/ 	.short	(.L_23 - .L_22)
.L_22:
        /*005c*/ 	.word	0x00000000
        /*0060*/ 	.short	0x0005
        /*0062*/ 	.short	0x0028
        /*0064*/ 	.byte	0x00, 0xf5, 0x21, 0x00


	//----- nvinfo : EIATTR_KPARAM_INFO
	.align		4
.L_23:
        /*0068*/ 	.byte	0x04, 0x17
        /*006a*/ 	.short	(.L_25 - .L_24)
.L_24:
        /*006c*/ 	.word	0x00000000
        /*0070*/ 	.short	0x0004
        /*0072*/ 	.short	0x0020
        /*0074*/ 	.byte	0x00, 0xf5, 0x21, 0x00


	//----- nvinfo : EIATTR_KPARAM_INFO
	.align		4
.L_25:
        /*0078*/ 	.byte	0x04, 0x17
        /*007a*/ 	.short	(.L_27 - .L_26)
.L_26:
        /*007c*/ 	.word	0x00000000
        /*0080*/ 	.short	0x0003
        /*0082*/ 	.short	0x0018
        /*0084*/ 	.byte	0x00, 0xf5, 0x21, 0x00


	//----- nvinfo : EIATTR_KPARAM_INFO
	.align		4
.L_27:
        /*0088*/ 	.byte	0x04, 0x17
        /*008a*/ 	.short	(.L_29 - .L_28)
.L_28:
        /*008c*/ 	.word	0x00000000
        /*0090*/ 	.short	0x0002
        /*0092*/ 	.short	0x0010
        /*0094*/ 	.byte	0x00, 0xf5, 0x21, 0x00


	//----- nvinfo : EIATTR_KPARAM_INFO
	.align		4
.L_29:
        /*0098*/ 	.byte	0x04, 0x17
        /*009a*/ 	.short	(.L_31 - .L_30)
.L_30:
        /*009c*/ 	.word	0x00000000
        /*00a0*/ 	.short	0x0001
        /*00a2*/ 	.short	0x0008
        /*00a4*/ 	.byte	0x00, 0xf5, 0x21, 0x00


	//----- nvinfo : EIATTR_KPARAM_INFO
	.align		4
.L_31:
        /*00a8*/ 	.byte	0x04, 0x17
        /*00aa*/ 	.short	(.L_33 - .L_32)
.L_32:
        /*00ac*/ 	.word	0x00000000
        /*00b0*/ 	.short	0x0000
        /*00b2*/ 	.short	0x0000
        /*00b4*/ 	.byte	0x00, 0xf5, 0x21, 0x00


	//----- nvinfo : EIATTR_SPARSE_MMA_MASK
	.align		4
.L_33:
        /*00b8*/ 	.byte	0x03, 0x50
        /*00ba*/ 	.short	0x0000


	//----- nvinfo : EIATTR_MAXREG_COUNT
	.align		4
        /*00bc*/ 	.byte	0x03, 0x1b
        /*00be*/ 	.short	0x00ff


	//----- nvinfo : EIATTR_NUM_BARRIERS
	.align		4
        /*00c0*/ 	.byte	0x02, 0x4c
        /*00c2*/ 	.byte	0x01
	.zero		1


	//----- nvinfo : EIATTR_MERCURY_ISA_VERSION
	.align		4
        /*00c4*/ 	.byte	0x03, 0x5f
        /*00c6*/ 	.short	0x0101


	//----- nvinfo : EIATTR_VRC_CTA_INIT_COUNT
	.align		4
        /*00c8*/ 	.byte	0x02, 0x4a
	.zero		1
	.zero		1


	//----- nvinfo : EIATTR_EXIT_INSTR_OFFSETS
	.align		4
        /*00cc*/ 	.byte	0x04, 0x1c
        /*00ce*/ 	.short	(.L_35 - .L_34)


	//   ....[0]....
.L_34:
        /*00d0*/ 	.word	0x00000090


	//   ....[1]....
        /*00d4*/ 	.word	0x000008b0


	//----- nvinfo : EIATTR_CRS_STACK_SIZE
	.align		4
.L_35:
        /*00d8*/ 	.byte	0x04, 0x1e
        /*00da*/ 	.short	(.L_37 - .L_36)
.L_36:
        /*00dc*/ 	.word	0x00000000


	//----- nvinfo : EIATTR_CBANK_PARAM_SIZE
	.align		4
.L_37:
        /*00e0*/ 	.byte	0x03, 0x19
        /*00e2*/ 	.short	0x0058


	//----- nvinfo : EIATTR_PARAM_CBANK
	.align		4
        /*00e4*/ 	.byte	0x04, 0x0a
        /*00e6*/ 	.short	(.L_39 - .L_38)
	.align		4
.L_38:
        /*00e8*/ 	.word	index@(.nv.constant0._Z20one_jacobi_iterationPdS_PiS0_S_S_S_S_S_S_S_)
        /*00ec*/ 	.short	0x0380
        /*00ee*/ 	.short	0x0058


	//----- nvinfo : EIATTR_SW_WAR
	.align		4
.L_39:
        /*00f0*/ 	.byte	0x04, 0x36
        /*00f2*/ 	.short	(.L_41 - .L_40)
.L_40:
        /*00f4*/ 	.word	0x00000008
.L_41:


//--------------------- .nv.callgraph             --------------------------
	.section	.nv.callgraph,"",@"SHT_CUDA_CALLGRAPH"
	.align	4
	.sectionentsize	8
	.align		4
        /*0000*/ 	.word	0x00000000
	.align		4
        /*0004*/ 	.word	0xffffffff
	.align		4
        /*0008*/ 	.word	0x00000000
	.align		4
        /*000c*/ 	.word	0xfffffffe
	.align		4
        /*0010*/ 	.word	0x00000000
	.align		4
        /*0014*/ 	.word	0xfffffffd
	.align		4
        /*0018*/ 	.word	0x00000000
	.align		4
        /*001c*/ 	.word	0xfffffffc


//--------------------- .text._Z20one_jacobi_iterationPdS_PiS0_S_S_S_S_S_S_S_ --------------------------
	.section	.text._Z20one_jacobi_iterationPdS_PiS0_S_S_S_S_S_S_S_,"ax",@progbits
	.align	128
        .global         _Z20one_jacobi_iterationPdS_PiS0_S_S_S_S_S_S_S_
        .type           _Z20one_jacobi_iterationPdS_PiS0_S_S_S_S_S_S_S_,@function
        .size           _Z20one_jacobi_iterationPdS_PiS0_S_S_S_S_S_S_S_,(.L_x_16 - _Z20one_jacobi_iterationPdS_PiS0_S_S_S_S_S_S_S_)
        .other          _Z20one_jacobi_iterationPdS_PiS0_S_S_S_S_S_S_S_,@"STO_CUDA_ENTRY STV_DEFAULT"
_Z20one_jacobi_iterationPdS_PiS0_S_S_S_S_S_S_S_:
.text._Z20one_jacobi_iterationPdS_PiS0_S_S_S_S_S_S_S_:
[----:B------:R-:W-:Y:S08]  /*0000*/  LDC R1, c[0x0][0x37c] ;  /* 0x0000df00ff017b82 */ /* 0x000ff00000000800 */
[----:B------:R-:W0:Y:S01]  /*0010*/  LDC.64 R4, c[0x0][0x390] ;  /* 0x0000e400ff047b82 */ /* 0x000e220000000a00 */
[----:B------:R-:W0:Y:S02]  /*0020*/  LDCU.64 UR6, c[0x0][0x358] ;  /* 0x00006b00ff0677ac */ /* 0x000e240008000a00 */
[----:B0-----:R-:W2:Y:S01]  /*0030*/  LDG.E R5, desc[UR6][R4.64] ;  /* 0x0000000604057981 */ /* 0x001ea2000c1e1900 */
[----:B------:R-:W0:Y:S01]  /*0040*/  LDCU UR4, c[0x0][0x360] ;  /* 0x00006c00ff0477ac */ /* 0x000e220008000800 */
[----:B------:R-:W0:Y:S01]  /*0050*/  S2R R2, SR_CTAID.X ;  /* 0x0000000000027919 */ /* 0x000e220000002500 */
[----:B------:R-:W0:Y:S02]  /*0060*/  S2R R3, SR_TID.X ;  /* 0x0000000000037919 */ /* 0x000e240000002100 */
[----:B0-----:R-:W-:-:S05]  /*0070*/  IMAD R2, R2, UR4, R3 ;  /* 0x0000000402027c24 */ /* 0x001fca000f8e0203 */
[----:B--2---:R-:W-:-:S13]  /*0080*/  ISETP.GT.U32.AND P0, PT, R2, R5, PT ;  /* 0x000000050200720c */ /* 0x004fda0003f04070 */
[----:B------:R-:W-:Y:S05]  /*0090*/  @P0 EXIT ;  /* 0x000000000000094d */ /* 0x000fea0003800000 */
[----:B------:R-:W0:Y:S08]  /*00a0*/  LDC.64 R4, c[0x0][0x3b0] ;  /* 0x0000ec00ff047b82 */ /* 0x000e300000000a00 */
[----:B------:R-:W-:Y:S06]  /*00b0*/  BAR.SYNC.DEFER_BLOCKING 0x0 ;  /* 0x0000000000007b1d */ /* 0x000fec0000010000 */
[----:B0-----:R-:W2:Y:S02]  /*00c0*/  LDG.E.64 R4, desc[UR6][R4.64] ;  /* 0x0000000604047981 */ /* 0x001ea4000c1e1b00 */
[----:B--2---:R-:W-:-:S06]  /*00d0*/  DMUL R6, R4, R4 ;  /* 0x0000000404067228 */ /* 0x004fcc0000000000 */
[----:B------:R-:W0:Y:S04]  /*00e0*/  MUFU.RCP64H R9, R7 ;  /* 0x0000000700097308 */ /* 0x000e280000001800 */
[----:B------:R-:W-:-:S05]  /*00f0*/  VIADD R8, R7, 0x300402 ;  /* 0x0030040207087836 */ /* 0x000fca0000000000 */
[----:B------:R-:W-:Y:S01]  /*0100*/  FSETP.GEU.AND P0, PT, |R8|, 5.8789094863358348022e-39, PT ;  /* 0x004004020800780b */ /* 0x000fe20003f0e200 */
[----:B0-----:R-:W-:-:S08]  /*0110*/  DFMA R10, -R6, R8, 1 ;  /* 0x3ff00000060a742b */ /* 0x001fd00000000108 */
[----:B------:R-:W-:-:S08]  /*0120*/  DFMA R10, R10, R10, R10 ;  /* 0x0000000a0a0a722b */ /* 0x000fd0000000000a */
[----:B------:R-:W-:-:S08]  /*0130*/  DFMA R10, R8, R10, R8 ;  /* 0x0000000a080a722b */ /* 0x000fd00000000008 */
[----:B------:R-:W-:-:S08]  /*0140*/  DFMA R18, -R6, R10, 1 ;  /* 0x3ff000000612742b */ /* 0x000fd0000000010a */
[----:B------:R-:W-:Y:S01]  /*0150*/  DFMA R18, R10, R18, R10 ;  /* 0x000000120a12722b */ /* 0x000fe2000000000a */
[----:B------:R-:W-:Y:S10]  /*0160*/  @P0 BRA `(.L_x_0) ;  /* 0x0000000000200947 */ /* 0x000ff40003800000 */
[----:B------:R-:W-:Y:S01]  /*0170*/  LOP3.LUT R0, R7, 0x7fffffff, RZ, 0xc0, !PT ;  /* 0x7fffffff07007812 */ /* 0x000fe200078ec0ff */
[----:B------:R-:W-:Y:S02]  /*0180*/  IMAD.MOV.U32 R12, RZ, RZ, R6 ;  /* 0x000000ffff0c7224 */ /* 0x000fe400078e0006 */
[----:B------:R-:W-:Y:S02]  /*0190*/  IMAD.MOV.U32 R13, RZ, RZ, R7 ;  /* 0x000000ffff0d7224 */ /* 0x000fe400078e0007 */
[----:B------:R-:W-:Y:S01]  /*01a0*/  VIADD R3, R0, 0xfff00000 ;  /* 0xfff0000000037836 */ /* 0x000fe20000000000 */
[----:B------:R-:W-:-:S07]  /*01b0*/  MOV R0, 0x1d0 ;  /* 0x000001d000007802 */ /* 0x000fce0000000f00 */
[----:B------:R-:W-:Y:S05]  /*01c0*/  CALL.REL.NOINC `($__internal_0_$__cuda_sm20_dblrcp_rn_slowpath_v3) ;  /* 0x0000000400bc7944 */ /* 0x000fea0003c00000 */
[----:B------:R-:W-:Y:S02]  /*01d0*/  IMAD.MOV.U32 R18, RZ, RZ, R16 ;  /* 0x000000ffff127224 */ /* 0x000fe400078e0010 */
[----:B------:R-:W-:-:S07]  /*01e0*/  IMAD.MOV.U32 R19, RZ, RZ, R17 ;  /* 0x000000ffff137224 */ /* 0x000fce00078e0011 */
.L_x_0:
[----:B------:R-:W0:Y:S02]  /*01f0*/  LDC.64 R6, c[0x0][0x3b8] ;  /* 0x0000ee00ff067b82 */ /* 0x000e240000000a00 */
        /* <DEDUP_REMOVED lines=17> */
.L_x_1:
[----:B------:R-:W0:Y:S08]  /*0310*/  LDC.64 R10, c[0x0][0x398] ;  /* 0x0000e600ff0a7b82 */ /* 0x000e300000000a00 */
[----:B------:R-:W1:Y:S01]  /*0320*/  LDC.64 R6, c[0x0][0x380] ;  /* 0x0000e000ff067b82 */ /* 0x000e620000000a00 */
[----:B0-----:R-:W2:Y:S04]  /*0330*/  LDG.E R10, desc[UR6][R10.64] ;  /* 0x000000060a0a7981 */ /* 0x001ea8000c1e1900 */
[----:B-1----:R-:W3:Y:S01]  /*0340*/  LDG.E.64 R6, desc[UR6][R6.64] ;  /* 0x0000000606067981 */ /* 0x002ee2000c1e1b00 */
[----:B------:R-:W3:Y:S01]  /*0350*/  I2F.F64 R8, R2 ;  /* 0x0000000200087312 */ /* 0x000ee20000201c00 */
[----:B------:R-:W-:-:S02]  /*0360*/  CS2R R14, SRZ ;  /* 0x00000000000e7805 */ /* 0x000fc4000001ff00 */
[----:B--2---:R-:W-:Y:S01]  /*0370*/  ISETP.GE.AND P0, PT, R10, 0x3, PT ;  /* 0x000000030a00780c */ /* 0x004fe20003f06270 */
[----:B---3--:R-:W-:-:S12]  /*0380*/  DFMA R8, R4, R8, R6 ;  /* 0x000000080408722b */ /* 0x008fd80000000006 */
[----:B------:R-:W-:Y:S05]  /*0390*/  @!P0 BRA `(.L_x_2) ;  /* 0x0000000400388947 */ /* 0x000fea0003800000 */
[----:B------:R-:W0:Y:S01]  /*03a0*/  LDC.64 R4, c[0x0][0x3c0] ;  /* 0x0000f000ff047b82 */ /* 0x000e220000000a00 */
[----:B------:R-:W-:-:S07]  /*03b0*/  DADD R6, R16, R16 ;  /* 0x0000000010067229 */ /* 0x000fce0000000010 */
[----:B------:R-:W1:Y:S01]  /*03c0*/  LDC.64 R12, c[0x0][0x3a0] ;  /* 0x0000e800ff0c7b82 */ /* 0x000e620000000a00 */
[----:B0-----:R-:W2:Y:S01]  /*03d0*/  LDG.E.64 R4, desc[UR6][R4.64] ;  /* 0x0000000604047981 */ /* 0x001ea2000c1e1b00 */
[----:B------:R-:W-:Y:S01]  /*03e0*/  DFMA R6, R18, -2, -R6 ;  /* 0xc00000001206782b */ /* 0x000fe20000000806 */
[----:B------:R-:W-:Y:S01]  /*03f0*/  CS2R R14, SRZ ;  /* 0x00000000000e7805 */ /* 0x000fe2000001ff00 */
[----:B------:R-:W-:Y:S01]  /*0400*/  DFMA R10, -R8, R8, 1 ;  /* 0x3ff00000080a742b */ /* 0x000fe20000000108 */
[----:B------:R-:W-:-:S05]  /*0410*/  UMOV UR4, 0x1 ;  /* 0x0000000100047882 */ /* 0x000fca0000000000 */
[----:B-12---:R-:W-:-:S11]  /*0420*/  DADD R30, -R4, R6 ;  /* 0x00000000041e7229 */ /* 0x006fd60000000106 */
.L_x_5:
[----:B------:R-:W0:Y:S02]  /*0430*/  LDC.64 R4, c[0x0][0x390] ;  /* 0x0000e400ff047b82 */ /* 0x000e240000000a00 */
[----:B0-----:R-:W2:Y:S06]  /*0440*/  LDG.E R5, desc[UR6][R4.64] ;  /* 0x0000000604057981 */ /* 0x001eac000c1e1900 */
[----:B------:R-:W0:Y:S08]  /*0450*/  LDC.64 R28, c[0x0][0x388] ;  /* 0x0000e200ff1c7b82 */ /* 0x000e300000000a00 */
[----:B------:R-:W1:Y:S08]  /*0460*/  LDC.64 R32, c[0x0][0x3b8] ;  /* 0x0000ee00ff207b82 */ /* 0x000e700000000a00 */
[----:B------:R-:W3:Y:S01]  /*0470*/  LDC.64 R20, c[0x0][0x3c0] ;  /* 0x0000f000ff147b82 */ /* 0x000ee20000000a00 */
[----:B0-----:R-:W4:Y:S04]  /*0480*/  LDG.E.64 R28, desc[UR6][R28.64] ;  /* 0x000000061c1c7981 */ /* 0x001f28000c1e1b00 */
[----:B-1----:R-:W4:Y:S04]  /*0490*/  LDG.E.64 R32, desc[UR6][R32.64] ;  /* 0x0000000620207981 */ /* 0x002f28000c1e1b00 */
[----:B---3--:R-:W3:Y:S01]  /*04a0*/  LDG.E.64 R20, desc[UR6][R20.64] ;  /* 0x0000000614147981 */ /* 0x008ee2000c1e1b00 */
[----:B--2---:R-:W-:-:S05]  /*04b0*/  IMAD R3, R5, UR4, -R5 ;  /* 0x0000000405037c24 */ /* 0x004fca000f8e0a05 */
[----:B------:R-:W-:Y:S01]  /*04c0*/  IADD3 R24, PT, PT, R2, 0x1, R3 ;  /* 0x0000000102187810 */ /* 0x000fe20007ffe003 */
[----:B------:R-:W-:-:S04]  /*04d0*/  IMAD R3, R5, UR4, R2 ;  /* 0x0000000405037c24 */ /* 0x000fc8000f8e0202 */
[----:B------:R-:W-:Y:S02]  /*04e0*/  IMAD R27, R5, 0x2, R24 ;  /* 0x00000002051b7824 */ /* 0x000fe400078e0218 */
[----:B------:R-:W-:-:S04]  /*04f0*/  IMAD.WIDE R24, R24, 0x8, R12 ;  /* 0x0000000818187825 */ /* 0x000fc800078e020c */
[--C-:B------:R-:W-:Y:S02]  /*0500*/  IMAD.WIDE R26, R27, 0x8, R12.reuse ;  /* 0x000000081b1a7825 */ /* 0x100fe400078e020c */
[----:B------:R-:W2:Y:S02]  /*0510*/  LDG.E.64 R24, desc[UR6][R24.64] ;  /* 0x0000000618187981 */ /* 0x000ea4000c1e1b00 */
[----:B------:R-:W-:Y:S02]  /*0520*/  IMAD.WIDE R34, R3, 0x8, R12 ;  /* 0x0000000803227825 */ /* 0x000fe400078e020c */
[----:B------:R-:W2:Y:S04]  /*0530*/  LDG.E.64 R26, desc[UR6][R26.64] ;  /* 0x000000061a1a7981 */ /* 0x000ea8000c1e1b00 */
[----:B------:R-:W5:Y:S04]  /*0540*/  LDG.E.64 R4, desc[UR6][R34.64] ;  /* 0x0000000622047981 */ /* 0x000f68000c1e1b00 */
[----:B------:R-:W5:Y:S04]  /*0550*/  LDG.E.64 R6, desc[UR6][R34.64+0x10] ;  /* 0x0000100622067981 */ /* 0x000f68000c1e1b00 */
[----:B------:R-:W5:Y:S01]  /*0560*/  LDG.E.64 R8, desc[UR6][R34.64+0x8] ;  /* 0x0000080622087981 */ /* 0x000f62000c1e1b00 */
[----:B------:R-:W-:Y:S01]  /*0570*/  UIADD3 UR5, UPT, UPT, UR4, -0x1, URZ ;  /* 0xffffffff04057890 */ /* 0x000fe2000fffe0ff */
[----:B------:R-:W0:Y:S08]  /*0580*/  MUFU.RCP64H R23, R31 ;  /* 0x0000001f00177308 */ /* 0x000e300000001800 */
[----:B------:R-:W4:Y:S01]  /*0590*/  I2F.F64 R36, UR5 ;  /* 0x0000000500247d12 */ /* 0x000f220008201c00 */
[----:B------:R-:W-:Y:S01]  /*05a0*/  IMAD.MOV.U32 R22, RZ, RZ, 0x1 ;  /* 0x00000001ff167424 */ /* 0x000fe200078e00ff */
[----:B---3--:R-:W-:-:S02]  /*05b0*/  DMUL R20, R10, -R20 ;  /* 0x800000140a147228 */ /* 0x008fc40000000000 */
[----:B----4-:R-:W-:-:S03]  /*05c0*/  DFMA R28, R36, R32, R28 ;  /* 0x00000020241c722b */ /* 0x010fc6000000001c */
[----:B0-----:R-:W-:-:S05]  /*05d0*/  DFMA R32, -R30, R22, 1 ;  /* 0x3ff000001e20742b */ /* 0x001fca0000000116 */
[----:B------:R-:W-:-:S03]  /*05e0*/  DFMA R28, -R28, R28, 1 ;  /* 0x3ff000001c1c742b */ /* 0x000fc6000000011c */
[----:B------:R-:W-:-:S08]  /*05f0*/  DFMA R32, R32, R32, R32 ;  /* 0x000000202020722b */ /* 0x000fd00000000020 */
[----:B------:R-:W-:Y:S01]  /*0600*/  DFMA R22, R22, R32, R22 ;  /* 0x000000201616722b */ /* 0x000fe20000000016 */
[----:B------:R-:W-:Y:S01]  /*0610*/  UIADD3 UR4, UPT, UPT, UR4, 0x1, URZ ;  /* 0x0000000104047890 */ /* 0x000fe2000fffe0ff */
[----:B------:R-:W-:Y:S01]  /*0620*/  BSSY.RECONVERGENT B0, `(.L_x_3) ;  /* 0x0000019000007945 */ /* 0x000fe20003800200 */
[----:B------:R-:W-:Y:S01]  /*0630*/  VIADD R3, R3, 0x1 ;  /* 0x0000000103037836 */ /* 0x000fe20000000000 */
[----:B--2---:R-:W-:Y:S02]  /*0640*/  DADD R24, R24, R26 ;  /* 0x0000000018187229 */ /* 0x004fe4000000001a */
[----:B-----5:R-:W-:Y:S02]  /*0650*/  DADD R6, R4, R6 ;  /* 0x0000000004067229 */ /* 0x020fe40000000006 */
[----:B------:R-:W-:-:S04]  /*0660*/  DADD R4, R10, R10 ;  /* 0x000000000a047229 */ /* 0x000fc8000000000a */
[----:B------:R-:W-:-:S04]  /*0670*/  DMUL R24, R24, R16 ;  /* 0x0000001018187228 */ /* 0x000fc80000000000 */
[----:B------:R-:W-:Y:S02]  /*0680*/  DFMA R4, R20, R28, -R4 ;  /* 0x0000001c1404722b */ /* 0x000fe40000000804 */
[----:B------:R-:W-:Y:S02]  /*0690*/  DADD R28, R28, R28 ;  /* 0x000000001c1c7229 */ /* 0x000fe4000000001c */
[----:B------:R-:W-:Y:S02]  /*06a0*/  DFMA R6, R6, R18, R24 ;  /* 0x000000120606722b */ /* 0x000fe40000000018 */
[----:B------:R-:W-:-:S04]  /*06b0*/  DFMA R20, -R30, R22, 1 ;  /* 0x3ff000001e14742b */ /* 0x000fc80000000116 */
[----:B------:R-:W-:Y:S02]  /*06c0*/  DADD R4, R4, -R28 ;  /* 0x0000000004047229 */ /* 0x000fe4000000081c */
[----:B------:R-:W-:Y:S02]  /*06d0*/  DFMA R6, R30, R8, R6 ;  /* 0x000000081e06722b */ /* 0x000fe40000000006 */
[----:B------:R-:W-:-:S06]  /*06e0*/  DFMA R22, R22, R20, R22 ;  /* 0x000000141616722b */ /* 0x000fcc0000000016 */
[----:B------:R-:W-:-:S08]  /*06f0*/  DADD R20, -R4, R6 ;  /* 0x0000000004147229 */ /* 0x000fd00000000106 */
[----:B------:R-:W-:-:S08]  /*0700*/  DMUL R4, R20, R22 ;  /* 0x0000001614047228 */ /* 0x000fd00000000000 */
[----:B------:R-:W-:-:S08]  /*0710*/  DFMA R6, -R30, R4, R20 ;  /* 0x000000041e06722b */ /* 0x000fd00000000114 */
[----:B------:R-:W-:Y:S01]  /*0720*/  DFMA R4, R22, R6, R4 ;  /* 0x000000061604722b */ /* 0x000fe20000000004 */
[----:B------:R-:W-:-:S09]  /*0730*/  FSETP.GEU.AND P1, PT, |R21|, 6.5827683646048100446e-37, PT ;  /* 0x036000001500780b */ /* 0x000fd20003f2e200 */
[----:B------:R-:W-:-:S05]  /*0740*/  FFMA R0, RZ, R31, R5 ;  /* 0x0000001fff007223 */ /* 0x000fca0000000005 */
[----:B------:R-:W-:-:S13]  /*0750*/  FSETP.GT.AND P0, PT, |R0|, 1.469367938527859385e-39, PT ;  /* 0x001000000000780b */ /* 0x000fda0003f04200 */
[----:B------:R-:W-:Y:S05]  /*0760*/  @P0 BRA P1, `(.L_x_4) ;  /* 0x0000000000100947 */ /* 0x000fea0000800000 */
[----:B------:R-:W-:-:S07]  /*0770*/  MOV R0, 0x790 ;  /* 0x0000079000007802 */ /* 0x000fce0000000f00 */
[----:B------:R-:W-:Y:S05]  /*0780*/  CALL.REL.NOINC `($__internal_1_$__cuda_sm20_div_rn_f64_full) ;  /* 0x0000000000f07944 */ /* 0x000fea0003c00000 */
[----:B------:R-:W-:Y:S02]  /*0790*/  IMAD.MOV.U32 R4, RZ, RZ, R6 ;  /* 0x000000ffff047224 */ /* 0x000fe400078e0006 */
[----:B------:R-:W-:-:S07]  /*07a0*/  IMAD.MOV.U32 R5, RZ, RZ, R7 ;  /* 0x000000ffff057224 */ /* 0x000fce00078e0007 */
.L_x_4:
[----:B------:R-:W-:Y:S05]  /*07b0*/  BSYNC.RECONVERGENT B0 ;  /* 0x0000000000007941 */ /* 0x000fea0003800200 */
.L_x_3:
[----:B------:R-:W0:Y:S08]  /*07c0*/  LDC.64 R6, c[0x0][0x3c8] ;  /* 0x0000f200ff067b82 */ /* 0x000e300000000a00 */
[----:B------:R-:W1:Y:S01]  /*07d0*/  LDC.64 R20, c[0x0][0x3a8] ;  /* 0x0000ea00ff147b82 */ /* 0x000e620000000a00 */
[----:B0-----:R-:W2:Y:S07]  /*07e0*/  LDG.E.64 R6, desc[UR6][R6.64] ;  /* 0x0000000606067981 */ /* 0x001eae000c1e1b00 */
[----:B------:R-:W0:Y:S01]  /*07f0*/  LDC.64 R22, c[0x0][0x398] ;  /* 0x0000e600ff167b82 */ /* 0x000e220000000a00 */
[----:B-1----:R-:W-:Y:S01]  /*0800*/  IMAD.WIDE R20, R3, 0x8, R20 ;  /* 0x0000000803147825 */ /* 0x002fe200078e0214 */
[----:B--2---:R-:W-:-:S07]  /*0810*/  DFMA R8, -R6, R4, R8 ;  /* 0x000000040608722b */ /* 0x004fce0000000108 */
[----:B------:R1:W-:Y:S04]  /*0820*/  STG.E.64 desc[UR6][R20.64], R8 ;  /* 0x0000000814007986 */ /* 0x0003e8000c101b06 */
[----:B0-----:R-:W2:Y:S01]  /*0830*/  LDG.E R22, desc[UR6][R22.64] ;  /* 0x0000000616167981 */ /* 0x001ea2000c1e1900 */
[----:B------:R-:W-:Y:S01]  /*0840*/  DFMA R14, R4, R4, R14 ;  /* 0x00000004040e722b */ /* 0x000fe2000000000e */
[----:B--2---:R-:W-:-:S05]  /*0850*/  VIADD R0, R22, 0xffffffff ;  /* 0xffffffff16007836 */ /* 0x004fca0000000000 */
[----:B------:R-:W-:-:S13]  /*0860*/  ISETP.LE.AND P0, PT, R0, UR4, PT ;  /* 0x0000000400007c0c */ /* 0x000fda000bf03270 */
[----:B-1----:R-:W-:Y:S05]  /*0870*/  @!P0 BRA `(.L_x_5) ;  /* 0xfffffff800ec8947 */ /* 0x002fea000383ffff */
.L_x_2:
[----:B------:R-:W0:Y:S02]  /*0880*/  LDC.64 R4, c[0x0][0x3d0] ;  /* 0x0000f400ff047b82 */ /* 0x000e240000000a00 */
[----:B0-----:R-:W-:-:S05]  /*0890*/  IMAD.WIDE.U32 R2, R2, 0x8, R4 ;  /* 0x0000000802027825 */ /* 0x001fca00078e0004 */
[----:B------:R-:W-:Y:S01]  /*08a0*/  STG.E.64 desc[UR6][R2.64], R14 ;  /* 0x0000000e02007986 */ /* 0x000fe2000c101b06 */
[----:B------:R-:W-:Y:S05]  /*08b0*/  EXIT ;  /* 0x000000000000794d */ /* 0x000fea0003800000 */
        .weak           $__internal_0_$__cuda_sm20_dblrcp_rn_slowpath_v3
        .type           $__internal_0_$__cuda_sm20_dblrcp_rn_slowpath_v3,@function
        .size           $__internal_0_$__cuda_sm20_dblrcp_rn_slowpath_v3,($__internal_1_$__cuda_sm20_div_rn_f64_full - $__internal_0_$__cuda_sm20_dblrcp_rn_slowpath_v3)
$__internal_0_$__cuda_sm20_dblrcp_rn_slowpath_v3:
[----:B------:R-:W-:-:S14]  /*08c0*/  DSETP.GTU.AND P0, PT, |R12|, +INF , PT ;  /* 0x7ff000000c00742a */ /* 0x000fdc0003f0c200 */
[----:B------:R-:W-:Y:S05]  /*08d0*/  @P0 BRA `(.L_x_6) ;  /* 0x0000000000800947 */ /* 0x000fea0003800000 */
[----:B------:R-:W-:-:S05]  /*08e0*/  LOP3.LUT R8, R13, 0x7fffffff, RZ, 0xc0, !PT ;  /* 0x7fffffff0d087812 */ /* 0x000fca00078ec0ff */
[----:B------:R-:W-:-:S05]  /*08f0*/  VIADD R6, R8, 0xffffffff ;  /* 0xffffffff08067836 */ /* 0x000fca0000000000 */
[----:B------:R-:W-:-:S13]  /*0900*/  ISETP.GE.U32.AND P0, PT, R6, 0x7fefffff, PT ;  /* 0x7fefffff0600780c */ /* 0x000fda0003f06070 */
[----:B------:R-:W-:Y:S01]  /*0910*/  @P0 LOP3.LUT R7, R13, 0x7ff00000, RZ, 0x3c, !PT ;  /* 0x7ff000000d070812 */ /* 0x000fe200078e3cff */
[----:B------:R-:W-:Y:S01]  /*0920*/  @P0 IMAD.MOV.U32 R6, RZ, RZ, RZ ;  /* 0x000000ffff060224 */ /* 0x000fe200078e00ff */
[----:B------:R-:W-:Y:S06]  /*0930*/  @P0 BRA `(.L_x_7) ;  /* 0x0000000000700947 */ /* 0x000fec0003800000 */
[----:B------:R-:W-:-:S13]  /*0940*/  ISETP.GE.U32.AND P0, PT, R8, 0x1000001, PT ;  /* 0x010000010800780c */ /* 0x000fda0003f06070 */
[----:B------:R-:W-:Y:S05]  /*0950*/  @!P0 BRA `(.L_x_8) ;  /* 0x0000000000388947 */ /* 0x000fea0003800000 */
[----:B------:R-:W-:Y:S02]  /*0960*/  VIADD R7, R13, 0xc0200000 ;  /* 0xc02000000d077836 */ /* 0x000fe40000000000 */
[----:B------:R-:W-:Y:S02]  /*0970*/  IMAD.MOV.U32 R6, RZ, RZ, R12 ;  /* 0x000000ffff067224 */ /* 0x000fe400078e000c */
[----:B------:R-:W0:Y:S01]  /*0980*/  MUFU.RCP64H R9, R7 ;  /* 0x0000000700097308 */ /* 0x000e220000001800 */
[----:B------:R-:W-:-:S06]  /*0990*/  IMAD.MOV.U32 R8, RZ, RZ, R3 ;  /* 0x000000ffff087224 */ /* 0x000fcc00078e0003 */
[----:B0-----:R-:W-:-:S08]  /*09a0*/  DFMA R10, -R6, R8, 1 ;  /* 0x3ff00000060a742b */ /* 0x001fd00000000108 */
[----:B------:R-:W-:-:S08]  /*09b0*/  DFMA R10, R10, R10, R10 ;  /* 0x0000000a0a0a722b */ /* 0x000fd0000000000a */
[----:B------:R-:W-:-:S08]  /*09c0*/  DFMA R10, R8, R10, R8 ;  /* 0x0000000a080a722b */ /* 0x000fd00000000008 */
[----:B------:R-:W-:-:S08]  /*09d0*/  DFMA R8, -R6, R10, 1 ;  /* 0x3ff000000608742b */ /* 0x000fd0000000010a */
[----:B------:R-:W-:-:S08]  /*09e0*/  DFMA R8, R10, R8, R10 ;  /* 0x000000080a08722b */ /* 0x000fd0000000000a */
[----:B------:R-:W-:-:S08]  /*09f0*/  DMUL R8, R8, 2.2250738585072013831e-308 ;  /* 0x0010000008087828 */ /* 0x000fd00000000000 */
[----:B------:R-:W-:-:S08]  /*0a00*/  DFMA R10, -R12, R8, 1 ;  /* 0x3ff000000c0a742b */ /* 0x000fd00000000108 */
[----:B------:R-:W-:-:S08]  /*0a10*/  DFMA R10, R10, R10, R10 ;  /* 0x0000000a0a0a722b */ /* 0x000fd0000000000a */
[----:B------:R-:W-:Y:S01]  /*0a20*/  DFMA R6, R8, R10, R8 ;  /* 0x0000000a0806722b */ /* 0x000fe20000000008 */
[----:B------:R-:W-:Y:S10]  /*0a30*/  BRA `(.L_x_7) ;  /* 0x0000000000307947 */ /* 0x000ff40003800000 */
.L_x_8:
[----:B------:R-:W-:Y:S01]  /*0a40*/  DMUL R8, R12, 8.11296384146066816958e+31 ;  /* 0x469000000c087828 */ /* 0x000fe20000000000 */
[----:B------:R-:W-:-:S05]  /*0a50*/  IMAD.MOV.U32 R6, RZ, RZ, R3 ;  /* 0x000000ffff067224 */ /* 0x000fca00078e0003 */
[----:B------:R-:W0:Y:S02]  /*0a60*/  MUFU.RCP64H R7, R9 ;  /* 0x0000000900077308 */ /* 0x000e240000001800 */
[----:B0-----:R-:W-:-:S08]  /*0a70*/  DFMA R10, -R8, R6, 1 ;  /* 0x3ff00000080a742b */ /* 0x001fd00000000106 */
[----:B------:R-:W-:-:S08]  /*0a80*/  DFMA R10, R10, R10, R10 ;  /* 0x0000000a0a0a722b */ /* 0x000fd0000000000a */
[----:B------:R-:W-:-:S08]  /*0a90*/  DFMA R10, R6, R10, R6 ;  /* 0x0000000a060a722b */ /* 0x000fd00000000006 */
[----:B------:R-:W-:-:S08]  /*0aa0*/  DFMA R6, -R8, R10, 1 ;  /* 0x3ff000000806742b */ /* 0x000fd0000000010a */
[----:B------:R-:W-:-:S08]  /*0ab0*/  DFMA R6, R10, R6, R10 ;  /* 0x000000060a06722b */ /* 0x000fd0000000000a */
[----:B------:R-:W-:Y:S01]  /*0ac0*/  DMUL R6, R6, 8.11296384146066816958e+31 ;  /* 0x4690000006067828 */ /* 0x000fe20000000000 */
[----:B------:R-:W-:Y:S10]  /*0ad0*/  BRA `(.L_x_7) ;  /* 0x0000000000087947 */ /* 0x000ff40003800000 */
.L_x_6:
[----:B------:R-:W-:Y:S01]  /*0ae0*/  LOP3.LUT R7, R13, 0x80000, RZ, 0xfc, !PT ;  /* 0x000800000d077812 */ /* 0x000fe200078efcff */
[----:B------:R-:W-:-:S07]  /*0af0*/  IMAD.MOV.U32 R6, RZ, RZ, R12 ;  /* 0x000000ffff067224 */ /* 0x000fce00078e000c */
.L_x_7:
[----:B------:R-:W-:Y:S02]  /*0b00*/  IMAD.MOV.U32 R16, RZ, RZ, R6 ;  /* 0x000000ffff107224 */ /* 0x000fe400078e0006 */
[----:B------:R-:W-:Y:S01]  /*0b10*/  IMAD.MOV.U32 R17, RZ, RZ, R7 ;  /* 0x000000ffff117224 */ /* 0x000fe200078e0007 */
[----:B------:R-:W-:Y:S01]  /*0b20*/  MOV R7, 0x0 ;  /* 0x0000000000077802 */ /* 0x000fe20000000f00 */
[----:B------:R-:W-:-:S04]  /*0b30*/  IMAD.MOV.U32 R6, RZ, RZ, R0 ;  /* 0x000000ffff067224 */ /* 0x000fc800078e0000 */
[----:B------:R-:W-:Y:S05]  /*0b40*/  RET.REL.NODEC R6 `(_Z20one_jacobi_iterationPdS_PiS0_S_S_S_S_S_S_S_) ;  /* 0xfffffff4062c7950 */ /* 0x000fea0003c3ffff */
        .weak           $__internal_1_$__cuda_sm20_div_rn_f64_full
        .type           $__internal_1_$__cuda_sm20_div_rn_f64_full,@function
        .size           $__internal_1_$__cuda_sm20_div_rn_f64_full,(.L_x_16 - $__internal_1_$__cuda_sm20_div_rn_f64_full)
$__internal_1_$__cuda_sm20_div_rn_f64_full:
[C---:B------:R-:W-:Y:S01]  /*0b50*/  FSETP.GEU.AND P0, PT, |R31|.reuse, 1.469367938527859385e-39, PT ;  /* 0x001000001f00780b */ /* 0x040fe20003f0e200 */
[----:B------:R-:W-:Y:S01]  /*0b60*/  IMAD.MOV.U32 R26, RZ, RZ, 0x1 ;  /* 0x00000001ff1a7424 */ /* 0x000fe200078e00ff */
[----:B------:R-:W-:Y:S01]  /*0b70*/  LOP3.LUT R6, R31, 0x800fffff, RZ, 0xc0, !PT ;  /* 0x800fffff1f067812 */ /* 0x000fe200078ec0ff */
[----:B------:R-:W-:Y:S01]  /*0b80*/  BSSY.RECONVERGENT B1, `(.L_x_9) ;  /* 0x0000054000017945 */ /* 0x000fe20003800200 */
[C---:B------:R-:W-:Y:S02]  /*0b90*/  FSETP.GEU.AND P2, PT, |R21|.reuse, 1.469367938527859385e-39, PT ;  /* 0x001000001500780b */ /* 0x040fe40003f4e200 */
[----:B------:R-:W-:Y:S01]  /*0ba0*/  LOP3.LUT R7, R6, 0x3ff00000, RZ, 0xfc, !PT ;  /* 0x3ff0000006077812 */ /* 0x000fe200078efcff */
[----:B------:R-:W-:Y:S01]  /*0bb0*/  IMAD.MOV.U32 R6, RZ, RZ, R30 ;  /* 0x000000ffff067224 */ /* 0x000fe200078e001e */
[----:B------:R-:W-:Y:S02]  /*0bc0*/  LOP3.LUT R4, R21, 0x7ff00000, RZ, 0xc0, !PT ;  /* 0x7ff0000015047812 */ /* 0x000fe400078ec0ff */
[----:B------:R-:W-:-:S03]  /*0bd0*/  LOP3.LUT R33, R31, 0x7ff00000, RZ, 0xc0, !PT ;  /* 0x7ff000001f217812 */ /* 0x000fc600078ec0ff */
[----:B------:R-:W-:Y:S01]  /*0be0*/  @!P0 DMUL R6, R30, 8.98846567431157953865e+307 ;  /* 0x7fe000001e068828 */ /* 0x000fe20000000000 */
[----:B------:R-:W-:-:S03]  /*0bf0*/  ISETP.GE.U32.AND P1, PT, R4, R33, PT ;  /* 0x000000210400720c */ /* 0x000fc60003f26070 */
[----:B------:R-:W-:Y:S02]  /*0c00*/  @!P2 LOP3.LUT R5, R31, 0x7ff00000, RZ, 0xc0, !PT ;  /* 0x7ff000001f05a812 */ /* 0x000fe400078ec0ff */
[----:B------:R-:W0:Y:S02]  /*0c10*/  MUFU.RCP64H R27, R7 ;  /* 0x00000007001b7308 */ /* 0x000e240000001800 */
[----:B------:R-:W-:Y:S01]  /*0c20*/  @!P2 ISETP.GE.U32.AND P3, PT, R4, R5, PT ;  /* 0x000000050400a20c */ /* 0x000fe20003f66070 */
[----:B------:R-:W-:Y:S01]  /*0c30*/  IMAD.MOV.U32 R5, RZ, RZ, 0x1ca00000 ;  /* 0x1ca00000ff057424 */ /* 0x000fe200078e00ff */
[----:B------:R-:W-:-:S04]  /*0c40*/  @!P0 LOP3.LUT R33, R7, 0x7ff00000, RZ, 0xc0, !PT ;  /* 0x7ff0000007218812 */ /* 0x000fc800078ec0ff */
[----:B------:R-:W-:-:S04]  /*0c50*/  @!P2 SEL R25, R5, 0x63400000, !P3 ;  /* 0x634000000519a807 */ /* 0x000fc80005800000 */
[----:B------:R-:W-:-:S04]  /*0c60*/  @!P2 LOP3.LUT R28, R25, 0x80000000, R21, 0xf8, !PT ;  /* 0x80000000191ca812 */ /* 0x000fc800078ef815 */
[----:B------:R-:W-:Y:S01]  /*0c70*/  @!P2 LOP3.LUT R29, R28, 0x100000, RZ, 0xfc, !PT ;  /* 0x001000001c1da812 */ /* 0x000fe200078efcff */
[----:B0-----:R-:W-:Y:S01]  /*0c80*/  DFMA R22, R26, -R6, 1 ;  /* 0x3ff000001a16742b */ /* 0x001fe20000000806 */
[----:B------:R-:W-:-:S07]  /*0c90*/  @!P2 IMAD.MOV.U32 R28, RZ, RZ, RZ ;  /* 0x000000ffff1ca224 */ /* 0x000fce00078e00ff */
[----:B------:R-:W-:-:S08]  /*0ca0*/  DFMA R22, R22, R22, R22 ;  /* 0x000000161616722b */ /* 0x000fd00000000016 */
[----:B------:R-:W-:Y:S01]  /*0cb0*/  DFMA R26, R26, R22, R26 ;  /* 0x000000161a1a722b */ /* 0x000fe2000000001a */
[----:B------:R-:W-:Y:S01]  /*0cc0*/  SEL R23, R5, 0x63400000, !P1 ;  /* 0x6340000005177807 */ /* 0x000fe20004800000 */
[----:B------:R-:W-:-:S03]  /*0cd0*/  IMAD.MOV.U32 R22, RZ, RZ, R20 ;  /* 0x000000ffff167224 */ /* 0x000fc600078e0014 */
[----:B------:R-:W-:-:S03]  /*0ce0*/  LOP3.LUT R23, R23, 0x800fffff, R21, 0xf8, !PT ;  /* 0x800fffff17177812 */ /* 0x000fc600078ef815 */
[----:B------:R-:W-:-:S03]  /*0cf0*/  DFMA R24, R26, -R6, 1 ;  /* 0x3ff000001a18742b */ /* 0x000fc60000000806 */
[----:B------:R-:W-:-:S05]  /*0d00*/  @!P2 DFMA R22, R22, 2, -R28 ;  /* 0x400000001616a82b */ /* 0x000fca000000081c */
[----:B------:R-:W-:-:S08]  /*0d10*/  DFMA R24, R26, R24, R26 ;  /* 0x000000181a18722b */ /* 0x000fd0000000001a */
[----:B------:R-:W-:-:S08]  /*0d20*/  DMUL R26, R24, R22 ;  /* 0x00000016181a7228 */ /* 0x000fd00000000000 */
[----:B------:R-:W-:-:S08]  /*0d30*/  DFMA R28, R26, -R6, R22 ;  /* 0x800000061a1c722b */ /* 0x000fd00000000016 */
[----:B------:R-:W-:Y:S01]  /*0d40*/  DFMA R28, R24, R28, R26 ;  /* 0x0000001c181c722b */ /* 0x000fe2000000001a */
[----:B------:R-:W-:Y:S01]  /*0d50*/  IMAD.MOV.U32 R24, RZ, RZ, R4 ;  /* 0x000000ffff187224 */ /* 0x000fe200078e0004 */
[----:B------:R-:W-:-:S05]  /*0d60*/  @!P2 LOP3.LUT R24, R23, 0x7ff00000, RZ, 0xc0, !PT ;  /* 0x7ff000001718a812 */ /* 0x000fca00078ec0ff */
[----:B------:R-:W-:-:S05]  /*0d70*/  VIADD R25, R24, 0xffffffff ;  /* 0xffffffff18197836 */ /* 0x000fca0000000000 */
[----:B------:R-:W-:Y:S01]  /*0d80*/  ISETP.GT.U32.AND P0, PT, R25, 0x7feffffe, PT ;  /* 0x7feffffe1900780c */ /* 0x000fe20003f04070 */
[----:B------:R-:W-:-:S05]  /*0d90*/  VIADD R25, R33, 0xffffffff ;  /* 0xffffffff21197836 */ /* 0x000fca0000000000 */
[----:B------:R-:W-:-:S13]  /*0da0*/  ISETP.GT.U32.OR P0, PT, R25, 0x7feffffe, P0 ;  /* 0x7feffffe1900780c */ /* 0x000fda0000704470 */
[----:B------:R-:W-:Y:S05]  /*0db0*/  @P0 BRA `(.L_x_10) ;  /* 0x00000000006c0947 */ /* 0x000fea0003800000 */
[----:B------:R-:W-:Y:S01]  /*0dc0*/  LOP3.LUT R21, R31, 0x7ff00000, RZ, 0xc0, !PT ;  /* 0x7ff000001f157812 */ /* 0x000fe200078ec0ff */
[----:B------:R-:W-:-:S03]  /*0dd0*/  IMAD.MOV.U32 R24, RZ, RZ, RZ ;  /* 0x000000ffff187224 */ /* 0x000fc600078e00ff */
[CC--:B------:R-:W-:Y:S02]  /*0de0*/  VIADDMNMX R20, R4.reuse, -R21.reuse, 0xb9600000, !PT ;  /* 0xb960000004147446 */ /* 0x0c0fe40007800915 */
[----:B------:R-:W-:Y:S02]  /*0df0*/  ISETP.GE.U32.AND P0, PT, R4, R21, PT ;  /* 0x000000150400720c */ /* 0x000fe40003f06070 */
[----:B------:R-:W-:Y:S02]  /*0e00*/  VIMNMX R20, PT, PT, R20, 0x46a00000, PT ;  /* 0x46a0000014147848 */ /* 0x000fe40003fe0100 */
[----:B------:R-:W-:-:S05]  /*0e10*/  SEL R5, R5, 0x63400000, !P0 ;  /* 0x6340000005057807 */ /* 0x000fca0004000000 */
[----:B------:R-:W-:-:S04]  /*0e20*/  IMAD.IADD R20, R20, 0x1, -R5 ;  /* 0x0000000114147824 */ /* 0x000fc800078e0a05 */
[----:B------:R-:W-:-:S06]  /*0e30*/  VIADD R25, R20, 0x7fe00000 ;  /* 0x7fe0000014197836 */ /* 0x000fcc0000000000 */
[----:B------:R-:W-:-:S10]  /*0e40*/  DMUL R4, R28, R24 ;  /* 0x000000181c047228 */ /* 0x000fd40000000000 */
[----:B------:R-:W-:-:S13]  /*0e50*/  FSETP.GTU.AND P0, PT, |R5|, 1.469367938527859385e-39, PT ;  /* 0x001000000500780b */ /* 0x000fda0003f0c200 */
[----:B------:R-:W-:Y:S05]  /*0e60*/  @P0 BRA `(.L_x_11) ;  /* 0x0000000000940947 */ /* 0x000fea0003800000 */
[----:B------:R-:W-:Y:S01]  /*0e70*/  DFMA R6, R28, -R6, R22 ;  /* 0x800000061c06722b */ /* 0x000fe20000000016 */
[----:B------:R-:W-:-:S09]  /*0e80*/  IMAD.MOV.U32 R24, RZ, RZ, RZ ;  /* 0x000000ffff187224 */ /* 0x000fd200078e00ff */
[C---:B------:R-:W-:Y:S02]  /*0e90*/  FSETP.NEU.AND P0, PT, R7.reuse, RZ, PT ;  /* 0x000000ff0700720b */ /* 0x040fe40003f0d000 */
[----:B------:R-:W-:-:S04]  /*0ea0*/  LOP3.LUT R21, R7, 0x80000000, R31, 0x48, !PT ;  /* 0x8000000007157812 */ /* 0x000fc800078e481f */
[----:B------:R-:W-:-:S07]  /*0eb0*/  LOP3.LUT R25, R21, R25, RZ, 0xfc, !PT ;  /* 0x0000001915197212 */ /* 0x000fce00078efcff */
[----:B------:R-:W-:Y:S05]  /*0ec0*/  @!P0 BRA `(.L_x_11) ;  /* 0x00000000007c8947 */ /* 0x000fea0003800000 */
[----:B------:R-:W-:Y:S01]  /*0ed0*/  IMAD.MOV R7, RZ, RZ, -R20 ;  /* 0x000000ffff077224 */ /* 0x000fe200078e0a14 */
[----:B------:R-:W-:Y:S01]  /*0ee0*/  MOV R6, RZ ;  /* 0x000000ff00067202 */ /* 0x000fe20000000f00 */
[----:B------:R-:W-:-:S05]  /*0ef0*/  DMUL.RP R24, R28, R24 ;  /* 0x000000181c187228 */ /* 0x000fca0000008000 */
[----:B------:R-:W-:-:S05]  /*0f00*/  DFMA R6, R4, -R6, R28 ;  /* 0x800000060406722b */ /* 0x000fca000000001c */
[----:B------:R-:W-:Y:S02]  /*0f10*/  LOP3.LUT R21, R25, R21, RZ, 0x3c, !PT ;  /* 0x0000001519157212 */ /* 0x000fe400078e3cff */
[----:B------:R-:W-:-:S04]  /*0f20*/  IADD3 R6, PT, PT, -R20, -0x43300000, RZ ;  /* 0xbcd0000014067810 */ /* 0x000fc80007ffe1ff */
[----:B------:R-:W-:-:S04]  /*0f30*/  FSETP.NEU.AND P0, PT, |R7|, R6, PT ;  /* 0x000000060700720b */ /* 0x000fc80003f0d200 */
[----:B------:R-:W-:Y:S02]  /*0f40*/  FSEL R4, R24, R4, !P0 ;  /* 0x0000000418047208 */ /* 0x000fe40004000000 */
[----:B------:R-:W-:Y:S01]  /*0f50*/  FSEL R5, R21, R5, !P0 ;  /* 0x0000000515057208 */ /* 0x000fe20004000000 */
[----:B------:R-:W-:Y:S06]  /*0f60*/  BRA `(.L_x_11) ;  /* 0x0000000000547947 */ /* 0x000fec0003800000 */
.L_x_10:
[----:B------:R-:W-:-:S14]  /*0f70*/  DSETP.NAN.AND P0, PT, R20, R20, PT ;  /* 0x000000141400722a */ /* 0x000fdc0003f08000 */
[----:B------:R-:W-:Y:S05]  /*0f80*/  @P0 BRA `(.L_x_12) ;  /* 0x0000000000440947 */ /* 0x000fea0003800000 */
[----:B------:R-:W-:-:S14]  /*0f90*/  DSETP.NAN.AND P0, PT, R30, R30, PT ;  /* 0x0000001e1e00722a */ /* 0x000fdc0003f08000 */
[----:B------:R-:W-:Y:S05]  /*0fa0*/  @P0 BRA `(.L_x_13) ;  /* 0x0000000000300947 */ /* 0x000fea0003800000 */
[----:B------:R-:W-:Y:S01]  /*0fb0*/  ISETP.NE.AND P0, PT, R24, R33, PT ;  /* 0x000000211800720c */ /* 0x000fe20003f05270 */
[----:B------:R-:W-:Y:S02]  /*0fc0*/  IMAD.MOV.U32 R4, RZ, RZ, 0x0 ;  /* 0x00000000ff047424 */ /* 0x000fe400078e00ff */
[----:B------:R-:W-:-:S10]  /*0fd0*/  IMAD.MOV.U32 R5, RZ, RZ, -0x80000 ;  /* 0xfff80000ff057424 */ /* 0x000fd400078e00ff */
[----:B------:R-:W-:Y:S05]  /*0fe0*/  @!P0 BRA `(.L_x_11) ;  /* 0x0000000000348947 */ /* 0x000fea0003800000 */
[----:B------:R-:W-:Y:S02]  /*0ff0*/  ISETP.NE.AND P0, PT, R24, 0x7ff00000, PT ;  /* 0x7ff000001800780c */ /* 0x000fe40003f05270 */
[----:B------:R-:W-:Y:S02]  /*1000*/  LOP3.LUT R5, R21, 0x80000000, R31, 0x48, !PT ;  /* 0x8000000015057812 */ /* 0x000fe400078e481f */
[----:B------:R-:W-:-:S13]  /*1010*/  ISETP.EQ.OR P0, PT, R33, RZ, !P0 ;  /* 0x000000ff2100720c */ /* 0x000fda0004702670 */
[----:B------:R-:W-:Y:S01]  /*1020*/  @P0 LOP3.LUT R6, R5, 0x7ff00000, RZ, 0xfc, !PT ;  /* 0x7ff0000005060812 */ /* 0x000fe200078efcff */
[----:B------:R-:W-:Y:S02]  /*1030*/  @!P0 IMAD.MOV.U32 R4, RZ, RZ, RZ ;  /* 0x000000ffff048224 */ /* 0x000fe400078e00ff */
[----:B------:R-:W-:Y:S02]  /*1040*/  @P0 IMAD.MOV.U32 R4, RZ, RZ, RZ ;  /* 0x000000ffff040224 */ /* 0x000fe400078e00ff */
[----:B------:R-:W-:Y:S01]  /*1050*/  @P0 IMAD.MOV.U32 R5, RZ, RZ, R6 ;  /* 0x000000ffff050224 */ /* 0x000fe200078e0006 */
[----:B------:R-:W-:Y:S06]  /*1060*/  BRA `(.L_x_11) ;  /* 0x0000000000147947 */ /* 0x000fec0003800000 */
.L_x_13:
[----:B------:R-:W-:Y:S01]  /*1070*/  LOP3.LUT R5, R31, 0x80000, RZ, 0xfc, !PT ;  /* 0x000800001f057812 */ /* 0x000fe200078efcff */
[----:B------:R-:W-:Y:S01]  /*1080*/  IMAD.MOV.U32 R4, RZ, RZ, R30 ;  /* 0x000000ffff047224 */ /* 0x000fe200078e001e */
[----:B------:R-:W-:Y:S06]  /*1090*/  BRA `(.L_x_11) ;  /* 0x0000000000087947 */ /* 0x000fec0003800000 */
.L_x_12:
[----:B------:R-:W-:Y:S01]  /*10a0*/  LOP3.LUT R5, R21, 0x80000, RZ, 0xfc, !PT ;  /* 0x0008000015057812 */ /* 0x000fe200078efcff */
[----:B------:R-:W-:-:S07]  /*10b0*/  IMAD.MOV.U32 R4, RZ, RZ, R20 ;  /* 0x000000ffff047224 */ /* 0x000fce00078e0014 */
.L_x_11:
[----:B------:R-:W-:Y:S05]  /*10c0*/  BSYNC.RECONVERGENT B1 ;  /* 0x0000000000017941 */ /* 0x000fea0003800200 */
.L_x_9:
[----:B------:R-:W-:Y:S02]  /*10d0*/  IMAD.MOV.U32 R6, RZ, RZ, R4 ;  /* 0x000000ffff067224 */ /* 0x000fe400078e0004 */
[----:B------:R-:W-:Y:S02]  /*10e0*/  IMAD.MOV.U32 R7, RZ, RZ, R5 ;  /* 0x000000ffff077224 */ /* 0x000fe400078e0005 */
[----:B------:R-:W-:Y:S02]  /*10f0*/  IMAD.MOV.U32 R4, RZ, RZ, R0 ;  /* 0x000000ffff047224 */ /* 0x000fe400078e0000 */
[----:B------:R-:W-:-:S04]  /*1100*/  IMAD.MOV.U32 R5, RZ, RZ, 0x0 ;  /* 0x00000000ff057424 */ /* 0x000fc800078e00ff */
[----:B------:R-:W-:Y:S05]  /*1110*/  RET.REL.NODEC R4 `(_Z20one_jacobi_iterationPdS_PiS0_S_S_S_S_S_S_S_) ;  /* 0xffffffec04b87950 */ /* 0x000fea0003c3ffff */
.L_x_14:
[----:B------:R-:W-:-:S00]  /*1120*/  BRA `(.L_x_14) ;  /* 0xfffffffc00fc7947 */ /* 0x000fc0000383ffff */
[----:B------:R-:W-:-:S00]  /*1130*/  NOP ;  /* 0x0000000000007918 */ /* 0x000fc00000000000 */
        /* <DEDUP_REMOVED lines=12> */
.L_x_16:


//--------------------- .nv.shared.reserved.0     --------------------------
	.section	.nv.shared.reserved.0,"aw",@nobits
	.weak		__nv_reservedSMEM_offset_0_alias
	.size		__nv_reservedSMEM_offset_0_alias, 0, 64
	.other		__nv_reservedSMEM_offset_0_alias,@"STO_CUDA_RESERVED_SHARED STV_DEFAULT"
__nv_reservedSMEM_offset_0_alias:
	.zero		0
	.zero		64


//--------------------- .nv.constant0._Z20one_jacobi_iterationPdS_PiS0_S_S_S_S_S_S_S_ --------------------------
	.section	.nv.constant0._Z20one_jacobi_iterationPdS_PiS0_S_S_S_S_S_S_S_,"a",@progbits
	.sectionflags	@""
	.align	4
.nv.constant0._Z20one_jacobi_iterationPdS_PiS0_S_S_S_S_S_S_S_:
	.zero		984


//--------------------- SYMBOLS --------------------------

	.type		.nv.reservedSmem.offset0,@object
	.size		.nv.reservedSmem.offset0,0x4
